//
// Generated by NVIDIA NVVM Compiler
//
// Compiler Build ID: CL-36424714
// Cuda compilation tools, release 13.0, V13.0.88
// Based on NVVM 20.0.0
//

.version 9.0
.target sm_100
.address_size 64

	// .globl	_Z10matrix_mulPfS_S_iii

.visible .entry _Z10matrix_mulPfS_S_iii(
	.param .u64 .ptr .align 1 _Z10matrix_mulPfS_S_iii_param_0,
	.param .u64 .ptr .align 1 _Z10matrix_mulPfS_S_iii_param_1,
	.param .u64 .ptr .align 1 _Z10matrix_mulPfS_S_iii_param_2,
	.param .u32 _Z10matrix_mulPfS_S_iii_param_3,
	.param .u32 _Z10matrix_mulPfS_S_iii_param_4,
	.param .u32 _Z10matrix_mulPfS_S_iii_param_5
)
{
	.reg .pred 	%p<13>;
	.reg .b32 	%r<41>;
	.reg .b32 	%f<68>;
	.reg .b64 	%rd<53>;

	ld.param.u64 	%rd7, [_Z10matrix_mulPfS_S_iii_param_0];
	ld.param.u64 	%rd8, [_Z10matrix_mulPfS_S_iii_param_1];
	ld.param.u64 	%rd6, [_Z10matrix_mulPfS_S_iii_param_2];
	ld.param.u32 	%r20, [_Z10matrix_mulPfS_S_iii_param_3];
	ld.param.u32 	%r18, [_Z10matrix_mulPfS_S_iii_param_4];
	ld.param.u32 	%r19, [_Z10matrix_mulPfS_S_iii_param_5];
	cvta.to.global.u64 	%rd1, %rd8;
	cvta.to.global.u64 	%rd2, %rd7;
	mov.u32 	%r21, %ctaid.y;
	mov.u32 	%r22, %ntid.y;
	mov.u32 	%r23, %tid.y;
	mad.lo.s32 	%r1, %r21, %r22, %r23;
	mov.u32 	%r24, %ctaid.x;
	mov.u32 	%r25, %ntid.x;
	mov.u32 	%r26, %tid.x;
	mad.lo.s32 	%r2, %r24, %r25, %r26;
	setp.ge.s32 	%p1, %r1, %r20;
	setp.ge.s32 	%p2, %r2, %r19;
	or.pred  	%p3, %p1, %p2;
	@%p3 bra 	$L__BB0_14;
	setp.lt.s32 	%p4, %r18, 1;
	mov.f32 	%f67, 0f00000000;
	@%p4 bra 	$L__BB0_13;
	mul.lo.s32 	%r3, %r18, %r1;
	and.b32  	%r4, %r18, 7;
	setp.lt.u32 	%p5, %r18, 8;
	mov.f32 	%f67, 0f00000000;
	mov.b32 	%r39, 0;
	@%p5 bra 	$L__BB0_5;
	and.b32  	%r39, %r18, 2147483640;
	neg.s32 	%r37, %r39;
	shl.b32 	%r7, %r19, 3;
	mul.wide.u32 	%rd9, %r3, 4;
	add.s64 	%rd10, %rd9, %rd2;
	add.s64 	%rd52, %rd10, 16;
	mov.f32 	%f67, 0f00000000;
	mul.wide.s32 	%rd13, %r19, 4;
	mov.u32 	%r36, %r2;
$L__BB0_4:
	.pragma "nounroll";
	ld.global.f32 	%f17, [%rd52+-16];
	mul.wide.s32 	%rd11, %r36, 4;
	add.s64 	%rd12, %rd1, %rd11;
	ld.global.f32 	%f18, [%rd12];
	fma.rn.f32 	%f19, %f17, %f18, %f67;
	ld.global.f32 	%f20, [%rd52+-12];
	add.s64 	%rd14, %rd12, %rd13;
	ld.global.f32 	%f21, [%rd14];
	fma.rn.f32 	%f22, %f20, %f21, %f19;
	ld.global.f32 	%f23, [%rd52+-8];
	add.s64 	%rd15, %rd14, %rd13;
	ld.global.f32 	%f24, [%rd15];
	fma.rn.f32 	%f25, %f23, %f24, %f22;
	ld.global.f32 	%f26, [%rd52+-4];
	add.s64 	%rd16, %rd15, %rd13;
	ld.global.f32 	%f27, [%rd16];
	fma.rn.f32 	%f28, %f26, %f27, %f25;
	ld.global.f32 	%f29, [%rd52];
	add.s64 	%rd17, %rd16, %rd13;
	ld.global.f32 	%f30, [%rd17];
	fma.rn.f32 	%f31, %f29, %f30, %f28;
	ld.global.f32 	%f32, [%rd52+4];
	add.s64 	%rd18, %rd17, %rd13;
	ld.global.f32 	%f33, [%rd18];
	fma.rn.f32 	%f34, %f32, %f33, %f31;
	ld.global.f32 	%f35, [%rd52+8];
	add.s64 	%rd19, %rd18, %rd13;
	ld.global.f32 	%f36, [%rd19];
	fma.rn.f32 	%f37, %f35, %f36, %f34;
	ld.global.f32 	%f38, [%rd52+12];
	add.s64 	%rd20, %rd19, %rd13;
	ld.global.f32 	%f39, [%rd20];
	fma.rn.f32 	%f67, %f38, %f39, %f37;
	add.s32 	%r37, %r37, 8;
	add.s32 	%r36, %r36, %r7;
	add.s64 	%rd52, %rd52, 32;
	setp.ne.s32 	%p6, %r37, 0;
	@%p6 bra 	$L__BB0_4;
$L__BB0_5:
	setp.eq.s32 	%p7, %r4, 0;
	@%p7 bra 	$L__BB0_13;
	and.b32  	%r13, %r18, 3;
	setp.lt.u32 	%p8, %r4, 4;
	@%p8 bra 	$L__BB0_8;
	add.s32 	%r28, %r39, %r3;
	mul.wide.u32 	%rd21, %r28, 4;
	add.s64 	%rd22, %rd2, %rd21;
	ld.global.f32 	%f41, [%rd22];
	mad.lo.s32 	%r29, %r39, %r19, %r2;
	mul.wide.s32 	%rd23, %r29, 4;
	add.s64 	%rd24, %rd1, %rd23;
	ld.global.f32 	%f42, [%rd24];
	fma.rn.f32 	%f43, %f41, %f42, %f67;
	cvt.u64.u32 	%rd25, %r3;
	cvt.u64.u32 	%rd26, %r39;
	add.s64 	%rd27, %rd26, %rd25;
	shl.b64 	%rd28, %rd27, 2;
	add.s64 	%rd29, %rd2, %rd28;
	ld.global.f32 	%f44, [%rd29+4];
	mul.wide.s32 	%rd30, %r19, 4;
	add.s64 	%rd31, %rd24, %rd30;
	ld.global.f32 	%f45, [%rd31];
	fma.rn.f32 	%f46, %f44, %f45, %f43;
	ld.global.f32 	%f47, [%rd29+8];
	add.s64 	%rd32, %rd31, %rd30;
	ld.global.f32 	%f48, [%rd32];
	fma.rn.f32 	%f49, %f47, %f48, %f46;
	ld.global.f32 	%f50, [%rd29+12];
	add.s64 	%rd33, %rd32, %rd30;
	ld.global.f32 	%f51, [%rd33];
	fma.rn.f32 	%f67, %f50, %f51, %f49;
	add.s32 	%r39, %r39, 4;
$L__BB0_8:
	setp.eq.s32 	%p9, %r13, 0;
	@%p9 bra 	$L__BB0_13;
	setp.eq.s32 	%p10, %r13, 1;
	@%p10 bra 	$L__BB0_11;
	add.s32 	%r30, %r39, %r3;
	mul.wide.u32 	%rd34, %r30, 4;
	add.s64 	%rd35, %rd2, %rd34;
	ld.global.f32 	%f53, [%rd35];
	mad.lo.s32 	%r31, %r39, %r19, %r2;
	mul.wide.s32 	%rd36, %r31, 4;
	add.s64 	%rd37, %rd1, %rd36;
	ld.global.f32 	%f54, [%rd37];
	fma.rn.f32 	%f55, %f53, %f54, %f67;
	cvt.u64.u32 	%rd38, %r3;
	cvt.u64.u32 	%rd39, %r39;
	add.s64 	%rd40, %rd39, %rd38;
	shl.b64 	%rd41, %rd40, 2;
	add.s64 	%rd42, %rd2, %rd41;
	ld.global.f32 	%f56, [%rd42+4];
	mul.wide.s32 	%rd43, %r19, 4;
	add.s64 	%rd44, %rd37, %rd43;
	ld.global.f32 	%f57, [%rd44];
	fma.rn.f32 	%f67, %f56, %f57, %f55;
	add.s32 	%r39, %r39, 2;
$L__BB0_11:
	and.b32  	%r32, %r18, 1;
	setp.eq.b32 	%p11, %r32, 1;
	not.pred 	%p12, %p11;
	@%p12 bra 	$L__BB0_13;
	add.s32 	%r33, %r39, %r3;
	mul.wide.u32 	%rd45, %r33, 4;
	add.s64 	%rd46, %rd2, %rd45;
	ld.global.f32 	%f58, [%rd46];
	mad.lo.s32 	%r34, %r39, %r19, %r2;
	mul.wide.s32 	%rd47, %r34, 4;
	add.s64 	%rd48, %rd1, %rd47;
	ld.global.f32 	%f59, [%rd48];
	fma.rn.f32 	%f67, %f58, %f59, %f67;
$L__BB0_13:
	mad.lo.s32 	%r35, %r19, %r1, %r2;
	cvta.to.global.u64 	%rd49, %rd6;
	mul.wide.s32 	%rd50, %r35, 4;
	add.s64 	%rd51, %rd49, %rd50;
	st.global.f32 	[%rd51], %f67;
$L__BB0_14:
	ret;

}


// ===== COMPILED SASS (sm_100) =====

	.target	sm_100

	.elftype	@"ET_EXEC"


//--------------------- .note.nv.tkinfo           --------------------------
	.section	.note.nv.tkinfo,"",@"SHT_NOTE"
	.sectionflags	@"SHF_NOTE_NV_TKINFO"
	.tkinfo
        /*0018*/ 	.word	0x00000002
        /*0030*/ 	.string	""
        /*0030*/ 	.string	"ptxas"
        /*0030*/ 	.string	"Cuda compilation tools, release 13.0, V13.0.88"
        /*0030*/ 	.string	"Build cuda_13.0.r13.0/compiler.36424714_0"
        /*0030*/ 	.string	"-arch sm_100 -m 64 "



//--------------------- .note.nv.cuinfo           --------------------------
	.section	.note.nv.cuinfo,"",@"SHT_NOTE"
	.sectionflags	@"SHF_NOTE_NV_CUINFO"
        /*0018*/ 	.short	0x0002
        /*001a*/ 	.short	0x0064
        /*001c*/ 	.short	0x0082
	.zero		2


//--------------------- .nv.info                  --------------------------
	.section	.nv.info,"",@"SHT_CUDA_INFO"
	.align	4


	//----- nvinfo : EIATTR_REGCOUNT
	.align		4
        /*0000*/ 	.byte	0x04, 0x2f
        /*0002*/ 	.short	(.L_1 - .L_0)
	.align		4
.L_0:
        /*0004*/ 	.word	index@(_Z10matrix_mulPfS_S_iii)
        /*0008*/ 	.word	0x00000020


	//----- nvinfo : EIATTR_FRAME_SIZE
	.align		4
.L_1:
        /*000c*/ 	.byte	0x04, 0x11
        /*000e*/ 	.short	(.L_3 - .L_2)
	.align		4
.L_2:
        /*0010*/ 	.word	index@(_Z10matrix_mulPfS_S_iii)
        /*0014*/ 	.word	0x00000000


	//----- nvinfo : EIATTR_MIN_STACK_SIZE
	.align		4
.L_3:
        /*0018*/ 	.byte	0x04, 0x12
        /*001a*/ 	.short	(.L_5 - .L_4)
	.align		4
.L_4:
        /*001c*/ 	.word	index@(_Z10matrix_mulPfS_S_iii)
        /*0020*/ 	.word	0x00000000
.L_5:


//--------------------- .nv.compat                --------------------------
	.section	.nv.compat,"",@"SHT_CUDA_COMPAT_INFO"
	.align	4
        /*0000*/ 	.byte	0x02, 0x09, 0x00, 0x00, 0x02, 0x02, 0x01, 0x00, 0x02, 0x05, 0x05, 0x00, 0x03, 0x07, 0x01, 0x01
        /*0010*/ 	.byte	0x02, 0x03, 0x00, 0x00, 0x02, 0x06, 0x01, 0x00, 0x04, 0x0b, 0x08, 0x00, 0x09, 0x00, 0x00, 0x00
        /*0020*/ 	.byte	0x00, 0x00, 0x00, 0x00


//--------------------- .nv.info._Z10matrix_mulPfS_S_iii --------------------------
	.section	.nv.info._Z10matrix_mulPfS_S_iii,"",@"SHT_CUDA_INFO"
	.sectionflags	@""
	.align	4


	//----- nvinfo : EIATTR_CUDA_API_VERSION
	.align		4
        /*0000*/ 	.byte	0x04, 0x37
        /*0002*/ 	.short	(.L_7 - .L_6)
.L_6:
        /*0004*/ 	.word	0x00000082


	//----- nvinfo : EIATTR_KPARAM_INFO
	.align		4
.L_7:
        /*0008*/ 	.byte	0x04, 0x17
        /*000a*/ 	.short	(.L_9 - .L_8)
.L_8:
        /*000c*/ 	.word	0x00000000
        /*0010*/ 	.short	0x0005
        /*0012*/ 	.short	0x0020
        /*0014*/ 	.byte	0x00, 0xf0, 0x11, 0x00


	//----- nvinfo : EIATTR_KPARAM_INFO
	.align		4
.L_9:
        /*0018*/ 	.byte	0x04, 0x17
        /*001a*/ 	.short	(.L_11 - .L_10)
.L_10:
        /*001c*/ 	.word	0x00000000
        /*0020*/ 	.short	0x0004
        /*0022*/ 	.short	0x001c
        /*0024*/ 	.byte	0x00, 0xf0, 0x11, 0x00


	//----- nvinfo : EIATTR_KPARAM_INFO
	.align		4
.L_11:
        /*0028*/ 	.byte	0x04, 0x17
        /*002a*/ 	.short	(.L_13 - .L_12)
.L_12:
        /*002c*/ 	.word	0x00000000
        /*0030*/ 	.short	0x0003
        /*0032*/ 	.short	0x0018
        /*0034*/ 	.byte	0x00, 0xf0, 0x11, 0x00


	//----- nvinfo : EIATTR_KPARAM_INFO
	.align		4
.L_13:
        /*0038*/ 	.byte	0x04, 0x17
        /*003a*/ 	.short	(.L_15 - .L_14)
.L_14:
        /*003c*/ 	.word	0x00000000
        /*0040*/ 	.short	0x0002
        /*0042*/ 	.short	0x0010
        /*0044*/ 	.byte	0x00, 0xf5, 0x21, 0x00


	//----- nvinfo : EIATTR_KPARAM_INFO
	.align		4
.L_15:
        /*0048*/ 	.byte	0x04, 0x17
        /*004a*/ 	.short	(.L_17 - .L_16)
.L_16:
        /*004c*/ 	.word	0x00000000
        /*0050*/ 	.short	0x0001
        /*0052*/ 	.short	0x0008
        /*0054*/ 	.byte	0x00, 0xf5, 0x21, 0x00


	//----- nvinfo : EIATTR_KPARAM_INFO
	.align		4
.L_17:
        /*0058*/ 	.byte	0x04, 0x17
        /*005a*/ 	.short	(.L_19 - .L_18)
.L_18:
        /*005c*/ 	.word	0x00000000
        /*0060*/ 	.short	0x0000
        /*0062*/ 	.short	0x0000
        /*0064*/ 	.byte	0x00, 0xf5, 0x21, 0x00


	//----- nvinfo : EIATTR_SPARSE_MMA_MASK
	.align		4
.L_19:
        /*0068*/ 	.byte	0x03, 0x50
        /*006a*/ 	.short	0x0000


	//----- nvinfo : EIATTR_MAXREG_COUNT
	.align		4
        /*006c*/ 	.byte	0x03, 0x1b
        /*006e*/ 	.short	0x00ff


	//----- nvinfo : EIATTR_MERCURY_ISA_VERSION
	.align		4
        /*0070*/ 	.byte	0x03, 0x5f
        /*0072*/ 	.short	0x0101


	//----- nvinfo : EIATTR_VRC_CTA_INIT_COUNT
	.align		4
        /*0074*/ 	.byte	0x02, 0x4a
	.zero		1
	.zero		1


	//----- nvinfo : EIATTR_EXIT_INSTR_OFFSETS
	.align		4
        /*0078*/ 	.byte	0x04, 0x1c
        /*007a*/ 	.short	(.L_21 - .L_20)


	//   ....[0]....
.L_20:
        /*007c*/ 	.word	0x000000d0


	//   ....[1]....
        /*0080*/ 	.word	0x000008f0


	//----- nvinfo : EIATTR_CBANK_PARAM_SIZE
	.align		4
.L_21:
        /*0084*/ 	.byte	0x03, 0x19
        /*0086*/ 	.short	0x0024


	//----- nvinfo : EIATTR_PARAM_CBANK
	.align		4
        /*0088*/ 	.byte	0x04, 0x0a
        /*008a*/ 	.short	(.L_23 - .L_22)
	.align		4
.L_22:
        /*008c*/ 	.word	index@(.nv.constant0._Z10matrix_mulPfS_S_iii)
        /*0090*/ 	.short	0x0380
        /*0092*/ 	.short	0x0024


	//----- nvinfo : EIATTR_SW_WAR
	.align		4
.L_23:
        /*0094*/ 	.byte	0x04, 0x36
        /*0096*/ 	.short	(.L_25 - .L_24)
.L_24:
        /*0098*/ 	.word	0x00000008
.L_25:


//--------------------- .nv.callgraph             --------------------------
	.section	.nv.callgraph,"",@"SHT_CUDA_CALLGRAPH"
	.align	4
	.sectionentsize	8
	.align		4
        /*0000*/ 	.word	0x00000000
	.align		4
        /*0004*/ 	.word	0xffffffff
	.align		4
        /*0008*/ 	.word	0x00000000
	.align		4
        /*000c*/ 	.word	0xfffffffe
	.align		4
        /*0010*/ 	.word	0x00000000
	.align		4
        /*0014*/ 	.word	0xfffffffd
	.align		4
        /*0018*/ 	.word	0x00000000
	.align		4
        /*001c*/ 	.word	0xfffffffc


//--------------------- .text._Z10matrix_mulPfS_S_iii --------------------------
	.section	.text._Z10matrix_mulPfS_S_iii,"ax",@progbits
	.align	128
        .global         _Z10matrix_mulPfS_S_iii
        .type           _Z10matrix_mulPfS_S_iii,@function
        .size           _Z10matrix_mulPfS_S_iii,(.L_x_5 - _Z10matrix_mulPfS_S_iii)
        .other          _Z10matrix_mulPfS_S_iii,@"STO_CUDA_ENTRY STV_DEFAULT"
_Z10matrix_mulPfS_S_iii:
.text._Z10matrix_mulPfS_S_iii:
[----:B------:R-:W-:Y:S01]  /*0000*/  LDC R1, c[0x0][0x37c] ;  /* 0x0000df00ff017b82 */ /* 0x000fe20000000800 */
[----:B------:R-:W0:Y:S07]  /*0010*/  S2R R5, SR_TID.X ;  /* 0x0000000000057919 */ /* 0x000e2e0000002100 */
[----:B------:R-:W1:Y:S01]  /*0020*/  LDC R16, c[0x0][0x364] ;  /* 0x0000d900ff107b82 */ /* 0x000e620000000800 */
[----:B------:R-:W2:Y:S01]  /*0030*/  LDCU UR6, c[0x0][0x398] ;  /* 0x00007300ff0677ac */ /* 0x000ea20008000800 */
[----:B------:R-:W1:Y:S06]  /*0040*/  S2R R3, SR_TID.Y ;  /* 0x0000000000037919 */ /* 0x000e6c0000002200 */
[----:B------:R-:W0:Y:S08]  /*0050*/  S2UR UR5, SR_CTAID.X ;  /* 0x00000000000579c3 */ /* 0x000e300000002500 */
[----:B------:R-:W0:Y:S08]  /*0060*/  LDC R0, c[0x0][0x360] ;  /* 0x0000d800ff007b82 */ /* 0x000e300000000800 */
[----:B------:R-:W1:Y:S08]  /*0070*/  S2UR UR4, SR_CTAID.Y ;  /* 0x00000000000479c3 */ /* 0x000e700000002600 */
[----:B------:R-:W3:Y:S01]  /*0080*/  LDC R17, c[0x0][0x3a0] ;  /* 0x0000e800ff117b82 */ /* 0x000ee20000000800 */
[----:B0-----:R-:W-:-:S02]  /*0090*/  IMAD R0, R0, UR5, R5 ;  /* 0x0000000500007c24 */ /* 0x001fc4000f8e0205 */
[----:B-1----:R-:W-:-:S03]  /*00a0*/  IMAD R16, R16, UR4, R3 ;  /* 0x0000000410107c24 */ /* 0x002fc6000f8e0203 */
[----:B---3--:R-:W-:-:S04]  /*00b0*/  ISETP.GE.AND P0, PT, R0, R17, PT ;  /* 0x000000110000720c */ /* 0x008fc80003f06270 */
[----:B--2---:R-:W-:-:S13]  /*00c0*/  ISETP.GE.OR P0, PT, R16, UR6, P0 ;  /* 0x0000000610007c0c */ /* 0x004fda0008706670 */
[----:B------:R-:W-:Y:S05]  /*00d0*/  @P0 EXIT ;  /* 0x000000000000094d */ /* 0x000fea0003800000 */
[----:B------:R-:W0:Y:S01]  /*00e0*/  LDC R19, c[0x0][0x39c] ;  /* 0x0000e700ff137b82 */ /* 0x000e220000000800 */
[----:B------:R-:W1:Y:S01]  /*00f0*/  LDCU.64 UR4, c[0x0][0x358] ;  /* 0x00006b00ff0477ac */ /* 0x000e620008000a00 */
[----:B------:R-:W-:Y:S01]  /*0100*/  HFMA2 R24, -RZ, RZ, 0, 0 ;  /* 0x00000000ff187431 */ /* 0x000fe200000001ff */
[----:B0-----:R-:W-:-:S13]  /*0110*/  ISETP.GE.AND P0, PT, R19, 0x1, PT ;  /* 0x000000011300780c */ /* 0x001fda0003f06270 */
[----:B-1----:R-:W-:Y:S05]  /*0120*/  @!P0 BRA `(.L_x_0) ;  /* 0x0000000400e08947 */ /* 0x002fea0003800000 */
[C---:B------:R-:W-:Y:S01]  /*0130*/  ISETP.GE.U32.AND P1, PT, R19.reuse, 0x8, PT ;  /* 0x000000081300780c */ /* 0x040fe20003f26070 */
[----:B------:R-:W-:Y:S01]  /*0140*/  IMAD R20, R16, R19, RZ ;  /* 0x0000001310147224 */ /* 0x000fe200078e02ff */
[----:B------:R-:W-:Y:S02]  /*0150*/  LOP3.LUT R27, R19, 0x7, RZ, 0xc0, !PT ;  /* 0x00000007131b7812 */ /* 0x000fe400078ec0ff */
[----:B------:R-:W-:Y:S02]  /*0160*/  MOV R24, RZ ;  /* 0x000000ff00187202 */ /* 0x000fe40000000f00 */
[----:B------:R-:W-:Y:S02]  /*0170*/  ISETP.NE.AND P0, PT, R27, RZ, PT ;  /* 0x000000ff1b00720c */ /* 0x000fe40003f05270 */
[----:B------:R-:W-:-:S05]  /*0180*/  MOV R21, RZ ;  /* 0x000000ff00157202 */ /* 0x000fca0000000f00 */
[----:B------:R-:W-:Y:S06]  /*0190*/  @!P1 BRA `(.L_x_1) ;  /* 0x0000000000c49947 */ /* 0x000fec0003800000 */
[----:B------:R-:W0:Y:S01]  /*01a0*/  LDC.64 R2, c[0x0][0x380] ;  /* 0x0000e000ff027b82 */ /* 0x000e220000000a00 */
[----:B------:R-:W-:Y:S02]  /*01b0*/  LOP3.LUT R21, R19, 0x7ffffff8, RZ, 0xc0, !PT ;  /* 0x7ffffff813157812 */ /* 0x000fe400078ec0ff */
[----:B------:R-:W-:Y:S02]  /*01c0*/  MOV R24, RZ ;  /* 0x000000ff00187202 */ /* 0x000fe40000000f00 */
[----:B------:R-:W-:Y:S02]  /*01d0*/  MOV R18, R0 ;  /* 0x0000000000127202 */ /* 0x000fe40000000f00 */
[----:B------:R-:W-:Y:S01]  /*01e0*/  IADD3 R22, PT, PT, -R21, RZ, RZ ;  /* 0x000000ff15167210 */ /* 0x000fe20007ffe1ff */
[----:B0-----:R-:W-:-:S03]  /*01f0*/  IMAD.WIDE.U32 R2, R20, 0x4, R2 ;  /* 0x0000000414027825 */ /* 0x001fc600078e0002 */
[----:B------:R-:W-:-:S04]  /*0200*/  IADD3 R4, P1, PT, R2, 0x10, RZ ;  /* 0x0000001002047810 */ /* 0x000fc80007f3e0ff */
[----:B------:R-:W-:-:S09]  /*0210*/  IADD3.X R5, PT, PT, RZ, R3, RZ, P1, !PT ;  /* 0x00000003ff057210 */ /* 0x000fd20000ffe4ff */
.L_x_2:
[----:B------:R-:W0:Y:S01]  /*0220*/  LDC.64 R14, c[0x0][0x388] ;  /* 0x0000e200ff0e7b82 */ /* 0x000e220000000a00 */
[----:B------:R-:W-:Y:S02]  /*0230*/  MOV R2, R4 ;  /* 0x0000000400027202 */ /* 0x000fe40000000f00 */
[----:B------:R-:W-:-:S05]  /*0240*/  MOV R3, R5 ;  /* 0x0000000500037202 */ /* 0x000fca0000000f00 */
[----:B------:R-:W2:Y:S04]  /*0250*/  LDG.E R25, desc[UR4][R2.64+-0x10] ;  /* 0xfffff00402197981 */ /* 0x000ea8000c1e1900 */
[----:B------:R-:W3:Y:S04]  /*0260*/  LDG.E R23, desc[UR4][R2.64+-0xc] ;  /* 0xfffff40402177981 */ /* 0x000ee8000c1e1900 */
[----:B------:R-:W4:Y:S04]  /*0270*/  LDG.E R29, desc[UR4][R2.64+-0x8] ;  /* 0xfffff804021d7981 */ /* 0x000f28000c1e1900 */
[----:B------:R-:W5:Y:S01]  /*0280*/  LDG.E R28, desc[UR4][R2.64+-0x4] ;  /* 0xfffffc04021c7981 */ /* 0x000f62000c1e1900 */
[----:B0-----:R-:W-:-:S05]  /*0290*/  IMAD.WIDE R14, R18, 0x4, R14 ;  /* 0x00000004120e7825 */ /* 0x001fca00078e020e */
[----:B------:R0:W2:Y:S01]  /*02a0*/  LDG.E R26, desc[UR4][R14.64] ;  /* 0x000000040e1a7981 */ /* 0x0000a2000c1e1900 */
[----:B------:R-:W-:-:S04]  /*02b0*/  IMAD.WIDE R12, R17, 0x4, R14 ;  /* 0x00000004110c7825 */ /* 0x000fc800078e020e */
[C---:B------:R-:W-:Y:S02]  /*02c0*/  IMAD.WIDE R4, R17.reuse, 0x4, R12 ;  /* 0x0000000411047825 */ /* 0x040fe400078e020c */
[----:B------:R-:W3:Y:S02]  /*02d0*/  LDG.E R12, desc[UR4][R12.64] ;  /* 0x000000040c0c7981 */ /* 0x000ee4000c1e1900 */
[C---:B------:R-:W-:Y:S02]  /*02e0*/  IMAD.WIDE R8, R17.reuse, 0x4, R4 ;  /* 0x0000000411087825 */ /* 0x040fe400078e0204 */
[----:B------:R-:W4:Y:S02]  /*02f0*/  LDG.E R4, desc[UR4][R4.64] ;  /* 0x0000000404047981 */ /* 0x000f24000c1e1900 */
[C---:B------:R-:W-:Y:S02]  /*0300*/  IMAD.WIDE R6, R17.reuse, 0x4, R8 ;  /* 0x0000000411067825 */ /* 0x040fe400078e0208 */
[----:B------:R-:W5:Y:S02]  /*0310*/  LDG.E R8, desc[UR4][R8.64] ;  /* 0x0000000408087981 */ /* 0x000f64000c1e1900 */
[----:B------:R-:W-:-:S02]  /*0320*/  IMAD.WIDE R10, R17, 0x4, R6 ;  /* 0x00000004110a7825 */ /* 0x000fc400078e0206 */
[----:B------:R-:W5:Y:S04]  /*0330*/  LDG.E R5, desc[UR4][R2.64] ;  /* 0x0000000402057981 */ /* 0x000f68000c1e1900 */
[----:B------:R-:W5:Y:S01]  /*0340*/  LDG.E R6, desc[UR4][R6.64] ;  /* 0x0000000406067981 */ /* 0x000f62000c1e1900 */
[----:B0-----:R-:W-:-:S03]  /*0350*/  IMAD.WIDE R14, R17, 0x4, R10 ;  /* 0x00000004110e7825 */ /* 0x001fc600078e020a */
[----:B------:R-:W5:Y:S04]  /*0360*/  LDG.E R10, desc[UR4][R10.64] ;  /* 0x000000040a0a7981 */ /* 0x000f68000c1e1900 */
[----:B------:R-:W5:Y:S04]  /*0370*/  LDG.E R13, desc[UR4][R14.64] ;  /* 0x000000040e0d7981 */ /* 0x000f68000c1e1900 */
[----:B------:R-:W5:Y:S04]  /*0380*/  LDG.E R7, desc[UR4][R2.64+0x4] ;  /* 0x0000040402077981 */ /* 0x000f68000c1e1900 */
[----:B------:R-:W5:Y:S01]  /*0390*/  LDG.E R9, desc[UR4][R2.64+0xc] ;  /* 0x00000c0402097981 */ /* 0x000f62000c1e1900 */
[----:B--2---:R-:W-:Y:S01]  /*03a0*/  FFMA R26, R25, R26, R24 ;  /* 0x0000001a191a7223 */ /* 0x004fe20000000018 */
[----:B------:R-:W-:-:S02]  /*03b0*/  IMAD.WIDE R24, R17, 0x4, R14 ;  /* 0x0000000411187825 */ /* 0x000fc400078e020e */
[----:B------:R-:W2:Y:S04]  /*03c0*/  LDG.E R14, desc[UR4][R2.64+0x8] ;  /* 0x00000804020e7981 */ /* 0x000ea8000c1e1900 */
[----:B------:R-:W2:Y:S01]  /*03d0*/  LDG.E R24, desc[UR4][R24.64] ;  /* 0x0000000418187981 */ /* 0x000ea2000c1e1900 */
[----:B---3--:R-:W-:Y:S01]  /*03e0*/  FFMA R12, R23, R12, R26 ;  /* 0x0000000c170c7223 */ /* 0x008fe2000000001a */
[----:B------:R-:W-:-:S03]  /*03f0*/  IADD3 R22, PT, PT, R22, 0x8, RZ ;  /* 0x0000000816167810 */ /* 0x000fc60007ffe0ff */
[----:B----4-:R-:W-:Y:S01]  /*0400*/  FFMA R29, R29, R4, R12 ;  /* 0x000000041d1d7223 */ /* 0x010fe2000000000c */
[----:B------:R-:W-:-:S03]  /*0410*/  ISETP.NE.AND P1, PT, R22, RZ, PT ;  /* 0x000000ff1600720c */ /* 0x000fc60003f25270 */
[----:B-----5:R-:W-:Y:S01]  /*0420*/  FFMA R8, R28, R8, R29 ;  /* 0x000000081c087223 */ /* 0x020fe2000000001d */
[----:B------:R-:W-:-:S03]  /*0430*/  IADD3 R4, P2, PT, R2, 0x20, RZ ;  /* 0x0000002002047810 */ /* 0x000fc60007f5e0ff */
[----:B------:R-:W-:Y:S01]  /*0440*/  FFMA R6, R5, R6, R8 ;  /* 0x0000000605067223 */ /* 0x000fe20000000008 */
[----:B------:R-:W-:Y:S02]  /*0450*/  IADD3.X R5, PT, PT, RZ, R3, RZ, P2, !PT ;  /* 0x00000003ff057210 */ /* 0x000fe400017fe4ff */
[----:B------:R-:W-:Y:S01]  /*0460*/  LEA R18, R17, R18, 0x3 ;  /* 0x0000001211127211 */ /* 0x000fe200078e18ff */
[----:B------:R-:W-:-:S04]  /*0470*/  FFMA R7, R7, R10, R6 ;  /* 0x0000000a07077223 */ /* 0x000fc80000000006 */
[----:B--2---:R-:W-:-:S04]  /*0480*/  FFMA R14, R14, R13, R7 ;  /* 0x0000000d0e0e7223 */ /* 0x004fc80000000007 */
[----:B------:R-:W-:Y:S01]  /*0490*/  FFMA R24, R9, R24, R14 ;  /* 0x0000001809187223 */ /* 0x000fe2000000000e */
[----:B------:R-:W-:Y:S06]  /*04a0*/  @P1 BRA `(.L_x_2) ;  /* 0xfffffffc005c1947 */ /* 0x000fec000383ffff */
.L_x_1:
[----:B------:R-:W-:Y:S05]  /*04b0*/  @!P0 BRA `(.L_x_0) ;  /* 0x0000000000fc8947 */ /* 0x000fea0003800000 */
[----:B------:R-:W-:Y:S02]  /*04c0*/  ISETP.GE.U32.AND P1, PT, R27, 0x4, PT ;  /* 0x000000041b00780c */ /* 0x000fe40003f26070 */
[----:B------:R-:W-:-:S04]  /*04d0*/  LOP3.LUT R14, R19, 0x3, RZ, 0xc0, !PT ;  /* 0x00000003130e7812 */ /* 0x000fc800078ec0ff */
[----:B------:R-:W-:-:S07]  /*04e0*/  ISETP.NE.AND P0, PT, R14, RZ, PT ;  /* 0x000000ff0e00720c */ /* 0x000fce0003f05270 */
[----:B------:R-:W-:Y:S06]  /*04f0*/  @!P1 BRA `(.L_x_3) ;  /* 0x00000000006c9947 */ /* 0x000fec0003800000 */
[----:B------:R-:W0:Y:S01]  /*0500*/  LDC.64 R4, c[0x0][0x388] ;  /* 0x0000e200ff047b82 */ /* 0x000e220000000a00 */
[----:B------:R-:W1:Y:S01]  /*0510*/  LDCU.64 UR6, c[0x0][0x380] ;  /* 0x00007000ff0677ac */ /* 0x000e620008000a00 */
[----:B------:R-:W-:Y:S01]  /*0520*/  IMAD R7, R21, R17, R0 ;  /* 0x0000001115077224 */ /* 0x000fe200078e0200 */
[CC--:B------:R-:W-:Y:S02]  /*0530*/  IADD3 R3, PT, PT, R20.reuse, R21.reuse, RZ ;  /* 0x0000001514037210 */ /* 0x0c0fe40007ffe0ff */
[----:B------:R-:W-:-:S03]  /*0540*/  IADD3 R8, P1, PT, R20, R21, RZ ;  /* 0x0000001514087210 */ /* 0x000fc60007f3e0ff */
[----:B------:R-:W2:Y:S01]  /*0550*/  LDC.64 R12, c[0x0][0x380] ;  /* 0x0000e000ff0c7b82 */ /* 0x000ea20000000a00 */
[----:B0-----:R-:W-:-:S04]  /*0560*/  IMAD.WIDE R4, R7, 0x4, R4 ;  /* 0x0000000407047825 */ /* 0x001fc800078e0204 */
[----:B------:R-:W-:Y:S02]  /*0570*/  IMAD.WIDE R6, R17, 0x4, R4 ;  /* 0x0000000411067825 */ /* 0x000fe400078e0204 */
[----:B------:R-:W3:Y:S02]  /*0580*/  LDG.E R4, desc[UR4][R4.64] ;  /* 0x0000000404047981 */ /* 0x000ee4000c1e1900 */
[----:B--2---:R-:W-:Y:S01]  /*0590*/  IMAD.WIDE.U32 R12, R3, 0x4, R12 ;  /* 0x00000004030c7825 */ /* 0x004fe200078e000c */
[----:B------:R-:W-:Y:S02]  /*05a0*/  IADD3.X R3, PT, PT, RZ, RZ, RZ, P1, !PT ;  /* 0x000000ffff037210 */ /* 0x000fe40000ffe4ff */
[----:B-1----:R-:W-:-:S03]  /*05b0*/  LEA R2, P1, R8, UR6, 0x2 ;  /* 0x0000000608027c11 */ /* 0x002fc6000f8210ff */
[----:B------:R-:W3:Y:S01]  /*05c0*/  LDG.E R13, desc[UR4][R12.64] ;  /* 0x000000040c0d7981 */ /* 0x000ee2000c1e1900 */
[----:B------:R-:W-:Y:S01]  /*05d0*/  LEA.HI.X R3, R8, UR7, R3, 0x2, P1 ;  /* 0x0000000708037c11 */ /* 0x000fe200088f1403 */
[C---:B------:R-:W-:Y:S02]  /*05e0*/  IMAD.WIDE R8, R17.reuse, 0x4, R6 ;  /* 0x0000000411087825 */ /* 0x040fe400078e0206 */
[----:B------:R-:W2:Y:S04]  /*05f0*/  LDG.E R6, desc[UR4][R6.64] ;  /* 0x0000000406067981 */ /* 0x000ea8000c1e1900 */
[----:B------:R-:W2:Y:S01]  /*0600*/  LDG.E R15, desc[UR4][R2.64+0x4] ;  /* 0x00000404020f7981 */ /* 0x000ea2000c1e1900 */
[----:B------:R-:W-:-:S03]  /*0610*/  IMAD.WIDE R10, R17, 0x4, R8 ;  /* 0x00000004110a7825 */ /* 0x000fc600078e0208 */
[----:B------:R-:W4:Y:S04]  /*0620*/  LDG.E R22, desc[UR4][R8.64] ;  /* 0x0000000408167981 */ /* 0x000f28000c1e1900 */
[----:B------:R-:W4:Y:S04]  /*0630*/  LDG.E R18, desc[UR4][R2.64+0x8] ;  /* 0x0000080402127981 */ /* 0x000f28000c1e1900 */
[----:B------:R-:W5:Y:S04]  /*0640*/  LDG.E R26, desc[UR4][R2.64+0xc] ;  /* 0x00000c04021a7981 */ /* 0x000f68000c1e1900 */
[----:B------:R-:W5:Y:S01]  /*0650*/  LDG.E R10, desc[UR4][R10.64] ;  /* 0x000000040a0a7981 */ /* 0x000f62000c1e1900 */
[----:B------:R-:W-:Y:S01]  /*0660*/  IADD3 R21, PT, PT, R21, 0x4, RZ ;  /* 0x0000000415157810 */ /* 0x000fe20007ffe0ff */
[----:B---3--:R-:W-:-:S04]  /*0670*/  FFMA R24, R13, R4, R24 ;  /* 0x000000040d187223 */ /* 0x008fc80000000018 */
[----:B--2---:R-:W-:-:S04]  /*0680*/  FFMA R15, R15, R6, R24 ;  /* 0x000000060f0f7223 */ /* 0x004fc80000000018 */
[----:B----4-:R-:W-:-:S04]  /*0690*/  FFMA R15, R18, R22, R15 ;  /* 0x00000016120f7223 */ /* 0x010fc8000000000f */
[----:B-----5:R-:W-:-:S07]  /*06a0*/  FFMA R24, R26, R10, R15 ;  /* 0x0000000a1a187223 */ /* 0x020fce000000000f */
.L_x_3:
[----:B------:R-:W-:Y:S05]  /*06b0*/  @!P0 BRA `(.L_x_0) ;  /* 0x00000000007c8947 */ /* 0x000fea0003800000 */
[----:B------:R-:W-:Y:S01]  /*06c0*/  ISETP.NE.AND P1, PT, R14, 0x1, PT ;  /* 0x000000010e00780c */ /* 0x000fe20003f25270 */
[----:B------:R-:W0:Y:S01]  /*06d0*/  LDC.64 R10, c[0x0][0x380] ;  /* 0x0000e000ff0a7b82 */ /* 0x000e220000000a00 */
[----:B------:R-:W-:-:S04]  /*06e0*/  LOP3.LUT R19, R19, 0x1, RZ, 0xc0, !PT ;  /* 0x0000000113137812 */ /* 0x000fc800078ec0ff */
[----:B------:R-:W-:-:S03]  /*06f0*/  ISETP.NE.U32.AND P0, PT, R19, 0x1, PT ;  /* 0x000000011300780c */ /* 0x000fc60003f05070 */
[----:B------:R-:W1:Y:S04]  /*0700*/  LDC.64 R8, c[0x0][0x388] ;  /* 0x0000e200ff087b82 */ /* 0x000e680000000a00 */
[CC--:B------:R-:W-:Y:S02]  /*0710*/  @P1 IADD3 R13, PT, PT, R20.reuse, R21.reuse, RZ ;  /* 0x00000015140d1210 */ /* 0x0c0fe40007ffe0ff */
[----:B------:R-:W-:Y:S02]  /*0720*/  @P1 IADD3 R12, P2, PT, R20, R21, RZ ;  /* 0x00000015140c1210 */ /* 0x000fe40007f5e0ff */
[----:B------:R-:W2:Y:S02]  /*0730*/  @P1 LDC.64 R2, c[0x0][0x380] ;  /* 0x0000e000ff021b82 */ /* 0x000ea40000000a00 */
[----:B------:R-:W-:-:S06]  /*0740*/  @P1 IADD3.X R14, PT, PT, RZ, RZ, RZ, P2, !PT ;  /* 0x000000ffff0e1210 */ /* 0x000fcc00017fe4ff */
[----:B------:R-:W3:Y:S01]  /*0750*/  LDC.64 R4, c[0x0][0x380] ;  /* 0x0000e000ff047b82 */ /* 0x000ee20000000a00 */
[----:B0-----:R-:W-:-:S04]  /*0760*/  @P1 IMAD.WIDE.U32 R10, R13, 0x4, R10 ;  /* 0x000000040d0a1825 */ /* 0x001fc800078e000a */
[C---:B------:R-:W-:Y:S01]  /*0770*/  @P1 IMAD R13, R21.reuse, R17, R0 ;  /* 0x00000011150d1224 */ /* 0x040fe200078e0200 */
[----:B------:R-:W-:Y:S01]  /*0780*/  @P1 IADD3 R21, PT, PT, R21, 0x2, RZ ;  /* 0x0000000215151810 */ /* 0x000fe20007ffe0ff */
[----:B------:R-:W4:Y:S01]  /*0790*/  @P1 LDG.E R11, desc[UR4][R10.64] ;  /* 0x000000040a0b1981 */ /* 0x000f22000c1e1900 */
[----:B------:R-:W0:Y:S01]  /*07a0*/  LDC.64 R6, c[0x0][0x388] ;  /* 0x0000e200ff067b82 */ /* 0x000e220000000a00 */
[----:B-1----:R-:W-:Y:S01]  /*07b0*/  @P1 IMAD.WIDE R8, R13, 0x4, R8 ;  /* 0x000000040d081825 */ /* 0x002fe200078e0208 */
[----:B------:R-:W-:Y:S02]  /*07c0*/  @!P0 IADD3 R15, PT, PT, R20, R21, RZ ;  /* 0x00000015140f8210 */ /* 0x000fe40007ffe0ff */
[----:B--2---:R-:W-:Y:S01]  /*07d0*/  @P1 LEA R2, P2, R12, R2, 0x2 ;  /* 0x000000020c021211 */ /* 0x004fe200078410ff */
[----:B------:R-:W-:-:S03]  /*07e0*/  @!P0 IMAD R21, R21, R17, R0 ;  /* 0x0000001115158224 */ /* 0x000fc600078e0200 */
[----:B------:R-:W-:Y:S01]  /*07f0*/  @P1 LEA.HI.X R3, R12, R3, R14, 0x2, P2 ;  /* 0x000000030c031211 */ /* 0x000fe200010f140e */
[----:B------:R-:W-:Y:S01]  /*0800*/  @P1 IMAD.WIDE R12, R17, 0x4, R8 ;  /* 0x00000004110c1825 */ /* 0x000fe200078e0208 */
[----:B------:R-:W4:Y:S03]  /*0810*/  @P1 LDG.E R14, desc[UR4][R8.64] ;  /* 0x00000004080e1981 */ /* 0x000f26000c1e1900 */
[----:B---3--:R-:W-:Y:S01]  /*0820*/  @!P0 IMAD.WIDE.U32 R4, R15, 0x4, R4 ;  /* 0x000000040f048825 */ /* 0x008fe200078e0004 */
[----:B------:R-:W2:Y:S04]  /*0830*/  @P1 LDG.E R2, desc[UR4][R2.64+0x4] ;  /* 0x0000040402021981 */ /* 0x000ea8000c1e1900 */
[----:B------:R-:W2:Y:S01]  /*0840*/  @P1 LDG.E R12, desc[UR4][R12.64] ;  /* 0x000000040c0c1981 */ /* 0x000ea2000c1e1900 */
[----:B0-----:R-:W-:-:S03]  /*0850*/  @!P0 IMAD.WIDE R6, R21, 0x4, R6 ;  /* 0x0000000415068825 */ /* 0x001fc600078e0206 */
[----:B------:R-:W3:Y:S04]  /*0860*/  @!P0 LDG.E R5, desc[UR4][R4.64] ;  /* 0x0000000404058981 */ /* 0x000ee8000c1e1900 */
[----:B------:R-:W3:Y:S01]  /*0870*/  @!P0 LDG.E R6, desc[UR4][R6.64] ;  /* 0x0000000406068981 */ /* 0x000ee2000c1e1900 */
[----:B----4-:R-:W-:-:S04]  /*0880*/  @P1 FFMA R11, R11, R14, R24 ;  /* 0x0000000e0b0b1223 */ /* 0x010fc80000000018 */
[----:B--2---:R-:W-:-:S04]  /*0890*/  @P1 FFMA R24, R2, R12, R11 ;  /* 0x0000000c02181223 */ /* 0x004fc8000000000b */
[----:B---3--:R-:W-:-:S07]  /*08a0*/  @!P0 FFMA R24, R5, R6, R24 ;  /* 0x0000000605188223 */ /* 0x008fce0000000018 */
.L_x_0:
[----:B------:R-:W0:Y:S01]  /*08b0*/  LDC.64 R2, c[0x0][0x390] ;  /* 0x0000e400ff027b82 */ /* 0x000e220000000a00 */
[----:B------:R-:W-:-:S04]  /*08c0*/  IMAD R17, R16, R17, R0 ;  /* 0x0000001110117224 */ /* 0x000fc800078e0200 */
[----:B0-----:R-:W-:-:S05]  /*08d0*/  IMAD.WIDE R2, R17, 0x4, R2 ;  /* 0x0000000411027825 */ /* 0x001fca00078e0202 */
[----:B------:R-:W-:Y:S01]  /*08e0*/  STG.E desc[UR4][R2.64], R24 ;  /* 0x0000001802007986 */ /* 0x000fe2000c101904 */
[----:B------:R-:W-:Y:S05]  /*08f0*/  EXIT ;  /* 0x000000000000794d */ /* 0x000fea0003800000 */
.L_x_4:
[----:B------:R-:W-:-:S00]  /*0900*/  BRA `(.L_x_4) ;  /* 0xfffffffc00fc7947 */ /* 0x000fc0000383ffff */
[----:B------:R-:W-:-:S00]  /*0910*/  NOP ;  /* 0x0000000000007918 */ /* 0x000fc00000000000 */
        /* <DEDUP_REMOVED lines=14> */
.L_x_5:


//--------------------- .nv.shared.reserved.0     --------------------------
	.section	.nv.shared.reserved.0,"aw",@nobits
	.weak		__nv_reservedSMEM_offset_0_alias
	.size		__nv_reservedSMEM_offset_0_alias, 0, 64
	.other		__nv_reservedSMEM_offset_0_alias,@"STO_CUDA_RESERVED_SHARED STV_DEFAULT"
__nv_reservedSMEM_offset_0_alias:
	.zero		0
	.zero		64


//--------------------- .nv.constant0._Z10matrix_mulPfS_S_iii --------------------------
	.section	.nv.constant0._Z10matrix_mulPfS_S_iii,"a",@progbits
	.sectionflags	@""
	.align	4
.nv.constant0._Z10matrix_mulPfS_S_iii:
	.zero		932


//--------------------- SYMBOLS --------------------------

	.type		.nv.reservedSmem.offset0,@object
	.size		.nv.reservedSmem.offset0,0x4
